//
// Generated by NVIDIA NVVM Compiler
//
// Compiler Build ID: CL-36424714
// Cuda compilation tools, release 13.0, V13.0.88
// Based on NVVM 20.0.0
//

.version 9.0
.target sm_100
.address_size 64

	// .globl	_Z6vecAddPiS_S_

.visible .entry _Z6vecAddPiS_S_(
	.param .u64 .ptr .align 1 _Z6vecAddPiS_S__param_0,
	.param .u64 .ptr .align 1 _Z6vecAddPiS_S__param_1,
	.param .u64 .ptr .align 1 _Z6vecAddPiS_S__param_2
)
{
	.reg .pred 	%p<2>;
	.reg .b32 	%r<8>;
	.reg .b64 	%rd<11>;

	ld.param.u64 	%rd1, [_Z6vecAddPiS_S__param_0];
	ld.param.u64 	%rd2, [_Z6vecAddPiS_S__param_1];
	ld.param.u64 	%rd3, [_Z6vecAddPiS_S__param_2];
	mov.u32 	%r2, %tid.x;
	mov.u32 	%r3, %ntid.x;
	mov.u32 	%r4, %ctaid.x;
	mad.lo.s32 	%r1, %r3, %r4, %r2;
	setp.gt.s32 	%p1, %r1, 4095;
	@%p1 bra 	$L__BB0_2;
	cvta.to.global.u64 	%rd4, %rd1;
	cvta.to.global.u64 	%rd5, %rd2;
	cvta.to.global.u64 	%rd6, %rd3;
	mul.wide.s32 	%rd7, %r1, 4;
	add.s64 	%rd8, %rd4, %rd7;
	ld.global.u32 	%r5, [%rd8];
	add.s64 	%rd9, %rd5, %rd7;
	ld.global.u32 	%r6, [%rd9];
	add.s32 	%r7, %r6, %r5;
	add.s64 	%rd10, %rd6, %rd7;
	st.global.u32 	[%rd10], %r7;
$L__BB0_2:
	ret;

}


// ===== COMPILED SASS (sm_100) =====

	.target	sm_100

	.elftype	@"ET_EXEC"


//--------------------- .note.nv.tkinfo           --------------------------
	.section	.note.nv.tkinfo,"",@"SHT_NOTE"
	.sectionflags	@"SHF_NOTE_NV_TKINFO"
	.tkinfo
        /*0018*/ 	.word	0x00000002
        /*0030*/ 	.string	""
        /*0030*/ 	.string	"ptxas"
        /*0030*/ 	.string	"Cuda compilation tools, release 13.0, V13.0.88"
        /*0030*/ 	.string	"Build cuda_13.0.r13.0/compiler.36424714_0"
        /*0030*/ 	.string	"-arch sm_100 -m 64 "



//--------------------- .note.nv.cuinfo           --------------------------
	.section	.note.nv.cuinfo,"",@"SHT_NOTE"
	.sectionflags	@"SHF_NOTE_NV_CUINFO"
        /*0018*/ 	.short	0x0002
        /*001a*/ 	.short	0x0064
        /*001c*/ 	.short	0x0082
	.zero		2


//--------------------- .nv.info                  --------------------------
	.section	.nv.info,"",@"SHT_CUDA_INFO"
	.align	4


	//----- nvinfo : EIATTR_REGCOUNT
	.align		4
        /*0000*/ 	.byte	0x04, 0x2f
        /*0002*/ 	.short	(.L_1 - .L_0)
	.align		4
.L_0:
        /*0004*/ 	.word	index@(_Z6vecAddPiS_S_)
        /*0008*/ 	.word	0x0000000c


	//----- nvinfo : EIATTR_FRAME_SIZE
	.align		4
.L_1:
        /*000c*/ 	.byte	0x04, 0x11
        /*000e*/ 	.short	(.L_3 - .L_2)
	.align		4
.L_2:
        /*0010*/ 	.word	index@(_Z6vecAddPiS_S_)
        /*0014*/ 	.word	0x00000000


	//----- nvinfo : EIATTR_MIN_STACK_SIZE
	.align		4
.L_3:
        /*0018*/ 	.byte	0x04, 0x12
        /*001a*/ 	.short	(.L_5 - .L_4)
	.align		4
.L_4:
        /*001c*/ 	.word	index@(_Z6vecAddPiS_S_)
        /*0020*/ 	.word	0x00000000
.L_5:


//--------------------- .nv.compat                --------------------------
	.section	.nv.compat,"",@"SHT_CUDA_COMPAT_INFO"
	.align	4
        /*0000*/ 	.byte	0x02, 0x09, 0x00, 0x00, 0x02, 0x02, 0x01, 0x00, 0x02, 0x05, 0x05, 0x00, 0x03, 0x07, 0x01, 0x01
        /*0010*/ 	.byte	0x02, 0x03, 0x00, 0x00, 0x02, 0x06, 0x01, 0x00, 0x04, 0x0b, 0x08, 0x00, 0x09, 0x00, 0x00, 0x00
        /*0020*/ 	.byte	0x00, 0x00, 0x00, 0x00


//--------------------- .nv.info._Z6vecAddPiS_S_  --------------------------
	.section	.nv.info._Z6vecAddPiS_S_,"",@"SHT_CUDA_INFO"
	.sectionflags	@""
	.align	4


	//----- nvinfo : EIATTR_CUDA_API_VERSION
	.align		4
        /*0000*/ 	.byte	0x04, 0x37
        /*0002*/ 	.short	(.L_7 - .L_6)
.L_6:
        /*0004*/ 	.word	0x00000082


	//----- nvinfo : EIATTR_KPARAM_INFO
	.align		4
.L_7:
        /*0008*/ 	.byte	0x04, 0x17
        /*000a*/ 	.short	(.L_9 - .L_8)
.L_8:
        /*000c*/ 	.word	0x00000000
        /*0010*/ 	.short	0x0002
        /*0012*/ 	.short	0x0010
        /*0014*/ 	.byte	0x00, 0xf5, 0x21, 0x00


	//----- nvinfo : EIATTR_KPARAM_INFO
	.align		4
.L_9:
        /*0018*/ 	.byte	0x04, 0x17
        /*001a*/ 	.short	(.L_11 - .L_10)
.L_10:
        /*001c*/ 	.word	0x00000000
        /*0020*/ 	.short	0x0001
        /*0022*/ 	.short	0x0008
        /*0024*/ 	.byte	0x00, 0xf5, 0x21, 0x00


	//----- nvinfo : EIATTR_KPARAM_INFO
	.align		4
.L_11:
        /*0028*/ 	.byte	0x04, 0x17
        /*002a*/ 	.short	(.L_13 - .L_12)
.L_12:
        /*002c*/ 	.word	0x00000000
        /*0030*/ 	.short	0x0000
        /*0032*/ 	.short	0x0000
        /*0034*/ 	.byte	0x00, 0xf5, 0x21, 0x00


	//----- nvinfo : EIATTR_SPARSE_MMA_MASK
	.align		4
.L_13:
        /*0038*/ 	.byte	0x03, 0x50
        /*003a*/ 	.short	0x0000


	//----- nvinfo : EIATTR_MAXREG_COUNT
	.align		4
        /*003c*/ 	.byte	0x03, 0x1b
        /*003e*/ 	.short	0x00ff


	//----- nvinfo : EIATTR_MERCURY_ISA_VERSION
	.align		4
        /*0040*/ 	.byte	0x03, 0x5f
        /*0042*/ 	.short	0x0101


	//----- nvinfo : EIATTR_VRC_CTA_INIT_COUNT
	.align		4
        /*0044*/ 	.byte	0x02, 0x4a
	.zero		1
	.zero		1


	//----- nvinfo : EIATTR_EXIT_INSTR_OFFSETS
	.align		4
        /*0048*/ 	.byte	0x04, 0x1c
        /*004a*/ 	.short	(.L_15 - .L_14)


	//   ....[0]....
.L_14:
        /*004c*/ 	.word	0x00000060


	//   ....[1]....
        /*0050*/ 	.word	0x00000120


	//----- nvinfo : EIATTR_CBANK_PARAM_SIZE
	.align		4
.L_15:
        /*0054*/ 	.byte	0x03, 0x19
        /*0056*/ 	.short	0x0018


	//----- nvinfo : EIATTR_PARAM_CBANK
	.align		4
        /*0058*/ 	.byte	0x04, 0x0a
        /*005a*/ 	.short	(.L_17 - .L_16)
	.align		4
.L_16:
        /*005c*/ 	.word	index@(.nv.constant0._Z6vecAddPiS_S_)
        /*0060*/ 	.short	0x0380
        /*0062*/ 	.short	0x0018


	//----- nvinfo : EIATTR_SW_WAR
	.align		4
.L_17:
        /*0064*/ 	.byte	0x04, 0x36
        /*0066*/ 	.short	(.L_19 - .L_18)
.L_18:
        /*0068*/ 	.word	0x00000008
.L_19:


//--------------------- .nv.callgraph             --------------------------
	.section	.nv.callgraph,"",@"SHT_CUDA_CALLGRAPH"
	.align	4
	.sectionentsize	8
	.align		4
        /*0000*/ 	.word	0x00000000
	.align		4
        /*0004*/ 	.word	0xffffffff
	.align		4
        /*0008*/ 	.word	0x00000000
	.align		4
        /*000c*/ 	.word	0xfffffffe
	.align		4
        /*0010*/ 	.word	0x00000000
	.align		4
        /*0014*/ 	.word	0xfffffffd
	.align		4
        /*0018*/ 	.word	0x00000000
	.align		4
        /*001c*/ 	.word	0xfffffffc


//--------------------- .text._Z6vecAddPiS_S_     --------------------------
	.section	.text._Z6vecAddPiS_S_,"ax",@progbits
	.align	128
        .global         _Z6vecAddPiS_S_
        .type           _Z6vecAddPiS_S_,@function
        .size           _Z6vecAddPiS_S_,(.L_x_1 - _Z6vecAddPiS_S_)
        .other          _Z6vecAddPiS_S_,@"STO_CUDA_ENTRY STV_DEFAULT"
_Z6vecAddPiS_S_:
.text._Z6vecAddPiS_S_:
[----:B------:R-:W-:Y:S01]  /*0000*/  LDC R1, c[0x0][0x37c] ;  /* 0x0000df00ff017b82 */ /* 0x000fe20000000800 */
[----:B------:R-:W0:Y:S01]  /*0010*/  S2R R9, SR_TID.X ;  /* 0x0000000000097919 */ /* 0x000e220000002100 */
[----:B------:R-:W0:Y:S01]  /*0020*/  LDCU UR4, c[0x0][0x360] ;  /* 0x00006c00ff0477ac */ /* 0x000e220008000800 */
[----:B------:R-:W0:Y:S02]  /*0030*/  S2R R0, SR_CTAID.X ;  /* 0x0000000000007919 */ /* 0x000e240000002500 */
[----:B0-----:R-:W-:-:S05]  /*0040*/  IMAD R9, R0, UR4, R9 ;  /* 0x0000000400097c24 */ /* 0x001fca000f8e0209 */
[----:B------:R-:W-:-:S13]  /*0050*/  ISETP.GT.AND P0, PT, R9, 0xfff, PT ;  /* 0x00000fff0900780c */ /* 0x000fda0003f04270 */
[----:B------:R-:W-:Y:S05]  /*0060*/  @P0 EXIT ;  /* 0x000000000000094d */ /* 0x000fea0003800000 */
[----:B------:R-:W0:Y:S01]  /*0070*/  LDC.64 R2, c[0x0][0x380] ;  /* 0x0000e000ff027b82 */ /* 0x000e220000000a00 */
[----:B------:R-:W1:Y:S07]  /*0080*/  LDCU.64 UR4, c[0x0][0x358] ;  /* 0x00006b00ff0477ac */ /* 0x000e6e0008000a00 */
[----:B------:R-:W2:Y:S08]  /*0090*/  LDC.64 R4, c[0x0][0x388] ;  /* 0x0000e200ff047b82 */ /* 0x000eb00000000a00 */
[----:B------:R-:W3:Y:S01]  /*00a0*/  LDC.64 R6, c[0x0][0x390] ;  /* 0x0000e400ff067b82 */ /* 0x000ee20000000a00 */
[----:B0-----:R-:W-:-:S06]  /*00b0*/  IMAD.WIDE R2, R9, 0x4, R2 ;  /* 0x0000000409027825 */ /* 0x001fcc00078e0202 */
[----:B-1----:R-:W4:Y:S01]  /*00c0*/  LDG.E R2, desc[UR4][R2.64] ;  /* 0x0000000402027981 */ /* 0x002f22000c1e1900 */
[----:B--2---:R-:W-:-:S06]  /*00d0*/  IMAD.WIDE R4, R9, 0x4, R4 ;  /* 0x0000000409047825 */ /* 0x004fcc00078e0204 */
[----:B------:R-:W4:Y:S01]  /*00e0*/  LDG.E R5, desc[UR4][R4.64] ;  /* 0x0000000404057981 */ /* 0x000f22000c1e1900 */
[----:B---3--:R-:W-:Y:S01]  /*00f0*/  IMAD.WIDE R6, R9, 0x4, R6 ;  /* 0x0000000409067825 */ /* 0x008fe200078e0206 */
[----:B----4-:R-:W-:-:S05]  /*0100*/  IADD3 R9, PT, PT, R2, R5, RZ ;  /* 0x0000000502097210 */ /* 0x010fca0007ffe0ff */
[----:B------:R-:W-:Y:S01]  /*0110*/  STG.E desc[UR4][R6.64], R9 ;  /* 0x0000000906007986 */ /* 0x000fe2000c101904 */
[----:B------:R-:W-:Y:S05]  /*0120*/  EXIT ;  /* 0x000000000000794d */ /* 0x000fea0003800000 */
.L_x_0:
[----:B------:R-:W-:-:S00]  /*0130*/  BRA `(.L_x_0) ;  /* 0xfffffffc00fc7947 */ /* 0x000fc0000383ffff */
[----:B------:R-:W-:-:S00]  /*0140*/  NOP ;  /* 0x0000000000007918 */ /* 0x000fc00000000000 */
        /* <DEDUP_REMOVED lines=11> */
.L_x_1:


//--------------------- .nv.shared.reserved.0     --------------------------
	.section	.nv.shared.reserved.0,"aw",@nobits
	.weak		__nv_reservedSMEM_offset_0_alias
	.size		__nv_reservedSMEM_offset_0_alias, 0, 64
	.other		__nv_reservedSMEM_offset_0_alias,@"STO_CUDA_RESERVED_SHARED STV_DEFAULT"
__nv_reservedSMEM_offset_0_alias:
	.zero		0
	.zero		64


//--------------------- .nv.constant0._Z6vecAddPiS_S_ --------------------------
	.section	.nv.constant0._Z6vecAddPiS_S_,"a",@progbits
	.sectionflags	@""
	.align	4
.nv.constant0._Z6vecAddPiS_S_:
	.zero		920


//--------------------- SYMBOLS --------------------------

	.type		.nv.reservedSmem.offset0,@object
	.size		.nv.reservedSmem.offset0,0x4
